//
// Generated by NVIDIA NVVM Compiler
//
// Compiler Build ID: CL-36424714
// Cuda compilation tools, release 13.0, V13.0.88
// Based on NVVM 20.0.0
//

.version 9.0
.target sm_100
.address_size 64

	// .globl	_Z11Matrix2DAddPKfS0_Pfii

.visible .entry _Z11Matrix2DAddPKfS0_Pfii(
	.param .u64 .ptr .align 1 _Z11Matrix2DAddPKfS0_Pfii_param_0,
	.param .u64 .ptr .align 1 _Z11Matrix2DAddPKfS0_Pfii_param_1,
	.param .u64 .ptr .align 1 _Z11Matrix2DAddPKfS0_Pfii_param_2,
	.param .u32 _Z11Matrix2DAddPKfS0_Pfii_param_3,
	.param .u32 _Z11Matrix2DAddPKfS0_Pfii_param_4
)
{
	.reg .pred 	%p<4>;
	.reg .b32 	%r<12>;
	.reg .b32 	%f<4>;
	.reg .b64 	%rd<11>;

	ld.param.u64 	%rd1, [_Z11Matrix2DAddPKfS0_Pfii_param_0];
	ld.param.u64 	%rd2, [_Z11Matrix2DAddPKfS0_Pfii_param_1];
	ld.param.u64 	%rd3, [_Z11Matrix2DAddPKfS0_Pfii_param_2];
	ld.param.u32 	%r4, [_Z11Matrix2DAddPKfS0_Pfii_param_3];
	ld.param.u32 	%r3, [_Z11Matrix2DAddPKfS0_Pfii_param_4];
	mov.u32 	%r5, %ctaid.y;
	mov.u32 	%r6, %ntid.y;
	mov.u32 	%r7, %tid.y;
	mad.lo.s32 	%r1, %r5, %r6, %r7;
	mov.u32 	%r8, %ctaid.x;
	mov.u32 	%r9, %ntid.x;
	mov.u32 	%r10, %tid.x;
	mad.lo.s32 	%r2, %r8, %r9, %r10;
	setp.ge.s32 	%p1, %r1, %r4;
	setp.ge.s32 	%p2, %r2, %r3;
	or.pred  	%p3, %p1, %p2;
	@%p3 bra 	$L__BB0_2;
	cvta.to.global.u64 	%rd4, %rd1;
	cvta.to.global.u64 	%rd5, %rd2;
	cvta.to.global.u64 	%rd6, %rd3;
	mad.lo.s32 	%r11, %r3, %r1, %r2;
	mul.wide.s32 	%rd7, %r11, 4;
	add.s64 	%rd8, %rd4, %rd7;
	ld.global.f32 	%f1, [%rd8];
	add.s64 	%rd9, %rd5, %rd7;
	ld.global.f32 	%f2, [%rd9];
	add.f32 	%f3, %f1, %f2;
	add.s64 	%rd10, %rd6, %rd7;
	st.global.f32 	[%rd10], %f3;
$L__BB0_2:
	ret;

}


// ===== COMPILED SASS (sm_100) =====

	.target	sm_100

	.elftype	@"ET_EXEC"


//--------------------- .note.nv.tkinfo           --------------------------
	.section	.note.nv.tkinfo,"",@"SHT_NOTE"
	.sectionflags	@"SHF_NOTE_NV_TKINFO"
	.tkinfo
        /*0018*/ 	.word	0x00000002
        /*0030*/ 	.string	""
        /*0030*/ 	.string	"ptxas"
        /*0030*/ 	.string	"Cuda compilation tools, release 13.0, V13.0.88"
        /*0030*/ 	.string	"Build cuda_13.0.r13.0/compiler.36424714_0"
        /*0030*/ 	.string	"-arch sm_100 -m 64 "



//--------------------- .note.nv.cuinfo           --------------------------
	.section	.note.nv.cuinfo,"",@"SHT_NOTE"
	.sectionflags	@"SHF_NOTE_NV_CUINFO"
        /*0018*/ 	.short	0x0002
        /*001a*/ 	.short	0x0064
        /*001c*/ 	.short	0x0082
	.zero		2


//--------------------- .nv.info                  --------------------------
	.section	.nv.info,"",@"SHT_CUDA_INFO"
	.align	4


	//----- nvinfo : EIATTR_REGCOUNT
	.align		4
        /*0000*/ 	.byte	0x04, 0x2f
        /*0002*/ 	.short	(.L_1 - .L_0)
	.align		4
.L_0:
        /*0004*/ 	.word	index@(_Z11Matrix2DAddPKfS0_Pfii)
        /*0008*/ 	.word	0x0000000c


	//----- nvinfo : EIATTR_FRAME_SIZE
	.align		4
.L_1:
        /*000c*/ 	.byte	0x04, 0x11
        /*000e*/ 	.short	(.L_3 - .L_2)
	.align		4
.L_2:
        /*0010*/ 	.word	index@(_Z11Matrix2DAddPKfS0_Pfii)
        /*0014*/ 	.word	0x00000000


	//----- nvinfo : EIATTR_MIN_STACK_SIZE
	.align		4
.L_3:
        /*0018*/ 	.byte	0x04, 0x12
        /*001a*/ 	.short	(.L_5 - .L_4)
	.align		4
.L_4:
        /*001c*/ 	.word	index@(_Z11Matrix2DAddPKfS0_Pfii)
        /*0020*/ 	.word	0x00000000
.L_5:


//--------------------- .nv.compat                --------------------------
	.section	.nv.compat,"",@"SHT_CUDA_COMPAT_INFO"
	.align	4
        /*0000*/ 	.byte	0x02, 0x09, 0x00, 0x00, 0x02, 0x02, 0x01, 0x00, 0x02, 0x05, 0x05, 0x00, 0x03, 0x07, 0x01, 0x01
        /*0010*/ 	.byte	0x02, 0x03, 0x00, 0x00, 0x02, 0x06, 0x01, 0x00, 0x04, 0x0b, 0x08, 0x00, 0x09, 0x00, 0x00, 0x00
        /*0020*/ 	.byte	0x00, 0x00, 0x00, 0x00


//--------------------- .nv.info._Z11Matrix2DAddPKfS0_Pfii --------------------------
	.section	.nv.info._Z11Matrix2DAddPKfS0_Pfii,"",@"SHT_CUDA_INFO"
	.sectionflags	@""
	.align	4


	//----- nvinfo : EIATTR_CUDA_API_VERSION
	.align		4
        /*0000*/ 	.byte	0x04, 0x37
        /*0002*/ 	.short	(.L_7 - .L_6)
.L_6:
        /*0004*/ 	.word	0x00000082


	//----- nvinfo : EIATTR_KPARAM_INFO
	.align		4
.L_7:
        /*0008*/ 	.byte	0x04, 0x17
        /*000a*/ 	.short	(.L_9 - .L_8)
.L_8:
        /*000c*/ 	.word	0x00000000
        /*0010*/ 	.short	0x0004
        /*0012*/ 	.short	0x001c
        /*0014*/ 	.byte	0x00, 0xf0, 0x11, 0x00


	//----- nvinfo : EIATTR_KPARAM_INFO
	.align		4
.L_9:
        /*0018*/ 	.byte	0x04, 0x17
        /*001a*/ 	.short	(.L_11 - .L_10)
.L_10:
        /*001c*/ 	.word	0x00000000
        /*0020*/ 	.short	0x0003
        /*0022*/ 	.short	0x0018
        /*0024*/ 	.byte	0x00, 0xf0, 0x11, 0x00


	//----- nvinfo : EIATTR_KPARAM_INFO
	.align		4
.L_11:
        /*0028*/ 	.byte	0x04, 0x17
        /*002a*/ 	.short	(.L_13 - .L_12)
.L_12:
        /*002c*/ 	.word	0x00000000
        /*0030*/ 	.short	0x0002
        /*0032*/ 	.short	0x0010
        /*0034*/ 	.byte	0x00, 0xf5, 0x21, 0x00


	//----- nvinfo : EIATTR_KPARAM_INFO
	.align		4
.L_13:
        /*0038*/ 	.byte	0x04, 0x17
        /*003a*/ 	.short	(.L_15 - .L_14)
.L_14:
        /*003c*/ 	.word	0x00000000
        /*0040*/ 	.short	0x0001
        /*0042*/ 	.short	0x0008
        /*0044*/ 	.byte	0x00, 0xf5, 0x21, 0x00


	//----- nvinfo : EIATTR_KPARAM_INFO
	.align		4
.L_15:
        /*0048*/ 	.byte	0x04, 0x17
        /*004a*/ 	.short	(.L_17 - .L_16)
.L_16:
        /*004c*/ 	.word	0x00000000
        /*0050*/ 	.short	0x0000
        /*0052*/ 	.short	0x0000
        /*0054*/ 	.byte	0x00, 0xf5, 0x21, 0x00


	//----- nvinfo : EIATTR_SPARSE_MMA_MASK
	.align		4
.L_17:
        /*0058*/ 	.byte	0x03, 0x50
        /*005a*/ 	.short	0x0000


	//----- nvinfo : EIATTR_MAXREG_COUNT
	.align		4
        /*005c*/ 	.byte	0x03, 0x1b
        /*005e*/ 	.short	0x00ff


	//----- nvinfo : EIATTR_MERCURY_ISA_VERSION
	.align		4
        /*0060*/ 	.byte	0x03, 0x5f
        /*0062*/ 	.short	0x0101


	//----- nvinfo : EIATTR_VRC_CTA_INIT_COUNT
	.align		4
        /*0064*/ 	.byte	0x02, 0x4a
	.zero		1
	.zero		1


	//----- nvinfo : EIATTR_EXIT_INSTR_OFFSETS
	.align		4
        /*0068*/ 	.byte	0x04, 0x1c
        /*006a*/ 	.short	(.L_19 - .L_18)


	//   ....[0]....
.L_18:
        /*006c*/ 	.word	0x000000c0


	//   ....[1]....
        /*0070*/ 	.word	0x00000190


	//----- nvinfo : EIATTR_CBANK_PARAM_SIZE
	.align		4
.L_19:
        /*0074*/ 	.byte	0x03, 0x19
        /*0076*/ 	.short	0x0020


	//----- nvinfo : EIATTR_PARAM_CBANK
	.align		4
        /*0078*/ 	.byte	0x04, 0x0a
        /*007a*/ 	.short	(.L_21 - .L_20)
	.align		4
.L_20:
        /*007c*/ 	.word	index@(.nv.constant0._Z11Matrix2DAddPKfS0_Pfii)
        /*0080*/ 	.short	0x0380
        /*0082*/ 	.short	0x0020


	//----- nvinfo : EIATTR_SW_WAR
	.align		4
.L_21:
        /*0084*/ 	.byte	0x04, 0x36
        /*0086*/ 	.short	(.L_23 - .L_22)
.L_22:
        /*0088*/ 	.word	0x00000008
.L_23:


//--------------------- .nv.callgraph             --------------------------
	.section	.nv.callgraph,"",@"SHT_CUDA_CALLGRAPH"
	.align	4
	.sectionentsize	8
	.align		4
        /*0000*/ 	.word	0x00000000
	.align		4
        /*0004*/ 	.word	0xffffffff
	.align		4
        /*0008*/ 	.word	0x00000000
	.align		4
        /*000c*/ 	.word	0xfffffffe
	.align		4
        /*0010*/ 	.word	0x00000000
	.align		4
        /*0014*/ 	.word	0xfffffffd
	.align		4
        /*0018*/ 	.word	0x00000000
	.align		4
        /*001c*/ 	.word	0xfffffffc


//--------------------- .text._Z11Matrix2DAddPKfS0_Pfii --------------------------
	.section	.text._Z11Matrix2DAddPKfS0_Pfii,"ax",@progbits
	.align	128
        .global         _Z11Matrix2DAddPKfS0_Pfii
        .type           _Z11Matrix2DAddPKfS0_Pfii,@function
        .size           _Z11Matrix2DAddPKfS0_Pfii,(.L_x_1 - _Z11Matrix2DAddPKfS0_Pfii)
        .other          _Z11Matrix2DAddPKfS0_Pfii,@"STO_CUDA_ENTRY STV_DEFAULT"
_Z11Matrix2DAddPKfS0_Pfii:
.text._Z11Matrix2DAddPKfS0_Pfii:
[----:B------:R-:W-:Y:S01]  /*0000*/  LDC R1, c[0x0][0x37c] ;  /* 0x0000df00ff017b82 */ /* 0x000fe20000000800 */
[----:B------:R-:W0:Y:S07]  /*0010*/  S2R R2, SR_TID.X ;  /* 0x0000000000027919 */ /* 0x000e2e0000002100 */
[----:B------:R-:W1:Y:S01]  /*0020*/  LDC R0, c[0x0][0x364] ;  /* 0x0000d900ff007b82 */ /* 0x000e620000000800 */
[----:B------:R-:W2:Y:S01]  /*0030*/  LDCU.64 UR6, c[0x0][0x398] ;  /* 0x00007300ff0677ac */ /* 0x000ea20008000a00 */
[----:B------:R-:W1:Y:S06]  /*0040*/  S2R R3, SR_TID.Y ;  /* 0x0000000000037919 */ /* 0x000e6c0000002200 */
[----:B------:R-:W0:Y:S08]  /*0050*/  S2UR UR5, SR_CTAID.X ;  /* 0x00000000000579c3 */ /* 0x000e300000002500 */
[----:B------:R-:W0:Y:S08]  /*0060*/  LDC R7, c[0x0][0x360] ;  /* 0x0000d800ff077b82 */ /* 0x000e300000000800 */
[----:B------:R-:W1:Y:S01]  /*0070*/  S2UR UR4, SR_CTAID.Y ;  /* 0x00000000000479c3 */ /* 0x000e620000002600 */
[----:B0-----:R-:W-:-:S05]  /*0080*/  IMAD R7, R7, UR5, R2 ;  /* 0x0000000507077c24 */ /* 0x001fca000f8e0202 */
[----:B--2---:R-:W-:Y:S01]  /*0090*/  ISETP.GE.AND P0, PT, R7, UR7, PT ;  /* 0x0000000707007c0c */ /* 0x004fe2000bf06270 */
[----:B-1----:R-:W-:-:S05]  /*00a0*/  IMAD R0, R0, UR4, R3 ;  /* 0x0000000400007c24 */ /* 0x002fca000f8e0203 */
[----:B------:R-:W-:-:S13]  /*00b0*/  ISETP.GE.OR P0, PT, R0, UR6, P0 ;  /* 0x0000000600007c0c */ /* 0x000fda0008706670 */
[----:B------:R-:W-:Y:S05]  /*00c0*/  @P0 EXIT ;  /* 0x000000000000094d */ /* 0x000fea0003800000 */
[----:B------:R-:W0:Y:S01]  /*00d0*/  LDC.64 R2, c[0x0][0x380] ;  /* 0x0000e000ff027b82 */ /* 0x000e220000000a00 */
[----:B------:R-:W1:Y:S01]  /*00e0*/  LDCU.64 UR4, c[0x0][0x358] ;  /* 0x00006b00ff0477ac */ /* 0x000e620008000a00 */
[----:B------:R-:W-:-:S06]  /*00f0*/  IMAD R9, R0, UR7, R7 ;  /* 0x0000000700097c24 */ /* 0x000fcc000f8e0207 */
[----:B------:R-:W2:Y:S08]  /*0100*/  LDC.64 R4, c[0x0][0x388] ;  /* 0x0000e200ff047b82 */ /* 0x000eb00000000a00 */
[----:B------:R-:W3:Y:S01]  /*0110*/  LDC.64 R6, c[0x0][0x390] ;  /* 0x0000e400ff067b82 */ /* 0x000ee20000000a00 */
[----:B0-----:R-:W-:-:S06]  /*0120*/  IMAD.WIDE R2, R9, 0x4, R2 ;  /* 0x0000000409027825 */ /* 0x001fcc00078e0202 */
[----:B-1----:R-:W4:Y:S01]  /*0130*/  LDG.E R2, desc[UR4][R2.64] ;  /* 0x0000000402027981 */ /* 0x002f22000c1e1900 */
[----:B--2---:R-:W-:-:S06]  /*0140*/  IMAD.WIDE R4, R9, 0x4, R4 ;  /* 0x0000000409047825 */ /* 0x004fcc00078e0204 */
[----:B------:R-:W4:Y:S01]  /*0150*/  LDG.E R5, desc[UR4][R4.64] ;  /* 0x0000000404057981 */ /* 0x000f22000c1e1900 */
[----:B---3--:R-:W-:-:S04]  /*0160*/  IMAD.WIDE R6, R9, 0x4, R6 ;  /* 0x0000000409067825 */ /* 0x008fc800078e0206 */
[----:B----4-:R-:W-:-:S05]  /*0170*/  FADD R9, R2, R5 ;  /* 0x0000000502097221 */ /* 0x010fca0000000000 */
[----:B------:R-:W-:Y:S01]  /*0180*/  STG.E desc[UR4][R6.64], R9 ;  /* 0x0000000906007986 */ /* 0x000fe2000c101904 */
[----:B------:R-:W-:Y:S05]  /*0190*/  EXIT ;  /* 0x000000000000794d */ /* 0x000fea0003800000 */
.L_x_0:
[----:B------:R-:W-:-:S00]  /*01a0*/  BRA `(.L_x_0) ;  /* 0xfffffffc00fc7947 */ /* 0x000fc0000383ffff */
[----:B------:R-:W-:-:S00]  /*01b0*/  NOP ;  /* 0x0000000000007918 */ /* 0x000fc00000000000 */
        /* <DEDUP_REMOVED lines=12> */
.L_x_1:


//--------------------- .nv.shared.reserved.0     --------------------------
	.section	.nv.shared.reserved.0,"aw",@nobits
	.weak		__nv_reservedSMEM_offset_0_alias
	.size		__nv_reservedSMEM_offset_0_alias, 0, 64
	.other		__nv_reservedSMEM_offset_0_alias,@"STO_CUDA_RESERVED_SHARED STV_DEFAULT"
__nv_reservedSMEM_offset_0_alias:
	.zero		0
	.zero		64


//--------------------- .nv.constant0._Z11Matrix2DAddPKfS0_Pfii --------------------------
	.section	.nv.constant0._Z11Matrix2DAddPKfS0_Pfii,"a",@progbits
	.sectionflags	@""
	.align	4
.nv.constant0._Z11Matrix2DAddPKfS0_Pfii:
	.zero		928


//--------------------- SYMBOLS --------------------------

	.type		.nv.reservedSmem.offset0,@object
	.size		.nv.reservedSmem.offset0,0x4
